//
// Generated by NVIDIA NVVM Compiler
//
// Compiler Build ID: CL-36424714
// Cuda compilation tools, release 13.0, V13.0.88
// Based on NVVM 20.0.0
//

.version 9.0
.target sm_100
.address_size 64

	// .globl	_Z13gpu_mergesortPiS_mm

.visible .entry _Z13gpu_mergesortPiS_mm(
	.param .u64 .ptr .align 1 _Z13gpu_mergesortPiS_mm_param_0,
	.param .u64 .ptr .align 1 _Z13gpu_mergesortPiS_mm_param_1,
	.param .u64 _Z13gpu_mergesortPiS_mm_param_2,
	.param .u64 _Z13gpu_mergesortPiS_mm_param_3
)
{
	.reg .pred 	%p<9>;
	.reg .b32 	%r<36>;
	.reg .b64 	%rd<48>;

	ld.param.u64 	%rd16, [_Z13gpu_mergesortPiS_mm_param_0];
	ld.param.u64 	%rd17, [_Z13gpu_mergesortPiS_mm_param_1];
	ld.param.u64 	%rd19, [_Z13gpu_mergesortPiS_mm_param_2];
	ld.param.u64 	%rd18, [_Z13gpu_mergesortPiS_mm_param_3];
	mov.u32 	%r16, %ctaid.x;
	mov.u32 	%r17, %ntid.x;
	mov.u32 	%r18, %tid.x;
	mad.lo.s32 	%r19, %r16, %r17, %r18;
	cvt.u64.u32 	%rd20, %r19;
	mul.lo.s64 	%rd1, %rd18, %rd20;
	setp.ge.u64 	%p1, %rd1, %rd19;
	@%p1 bra 	$L__BB0_10;
	cvta.to.global.u64 	%rd21, %rd16;
	cvta.to.global.u64 	%rd22, %rd17;
	shr.u64 	%rd2, %rd18, 1;
	shl.b64 	%rd23, %rd1, 2;
	add.s64 	%rd3, %rd21, %rd23;
	shl.b64 	%rd24, %rd2, 2;
	add.s64 	%rd4, %rd3, %rd24;
	add.s64 	%rd5, %rd22, %rd23;
	setp.lt.u64 	%p2, %rd18, 2;
	mov.b32 	%r28, 0;
	mov.u32 	%r29, %r28;
	@%p2 bra 	$L__BB0_7;
	mov.b32 	%r29, 0;
	mov.b64 	%rd44, 0;
	mov.u64 	%rd45, %rd44;
	mov.u32 	%r28, %r29;
$L__BB0_3:
	shl.b64 	%rd26, %rd45, 2;
	add.s64 	%rd27, %rd3, %rd26;
	ld.global.u32 	%r5, [%rd27];
	shl.b64 	%rd28, %rd44, 2;
	add.s64 	%rd29, %rd4, %rd28;
	ld.global.u32 	%r6, [%rd29];
	setp.ge.s32 	%p3, %r5, %r6;
	@%p3 bra 	$L__BB0_5;
	add.s32 	%r23, %r29, %r28;
	mul.wide.s32 	%rd32, %r23, 4;
	add.s64 	%rd33, %rd5, %rd32;
	st.global.u32 	[%rd33], %r5;
	add.s32 	%r28, %r28, 1;
	bra.uni 	$L__BB0_6;
$L__BB0_5:
	add.s32 	%r22, %r29, %r28;
	mul.wide.s32 	%rd30, %r22, 4;
	add.s64 	%rd31, %rd5, %rd30;
	st.global.u32 	[%rd31], %r6;
	add.s32 	%r29, %r29, 1;
$L__BB0_6:
	cvt.s64.s32 	%rd45, %r28;
	cvt.s64.s32 	%rd44, %r29;
	max.u64 	%rd35, %rd45, %rd44;
	setp.lt.u64 	%p4, %rd35, %rd2;
	@%p4 bra 	$L__BB0_3;
$L__BB0_7:
	cvt.s64.s32 	%rd46, %r28;
	setp.le.u64 	%p5, %rd2, %rd46;
	@%p5 bra 	$L__BB0_8;
	bra.uni 	$L__BB0_11;
$L__BB0_8:
	cvt.s64.s32 	%rd47, %r29;
	setp.le.u64 	%p7, %rd2, %rd47;
	@%p7 bra 	$L__BB0_10;
$L__BB0_9:
	shl.b64 	%rd40, %rd47, 2;
	add.s64 	%rd41, %rd4, %rd40;
	ld.global.u32 	%r26, [%rd41];
	add.s32 	%r27, %r29, %r28;
	mul.wide.s32 	%rd42, %r27, 4;
	add.s64 	%rd43, %rd5, %rd42;
	st.global.u32 	[%rd43], %r26;
	add.s32 	%r29, %r29, 1;
	cvt.s64.s32 	%rd47, %r29;
	setp.gt.u64 	%p8, %rd2, %rd47;
	@%p8 bra 	$L__BB0_9;
$L__BB0_10:
	ret;
$L__BB0_11:
	shl.b64 	%rd36, %rd46, 2;
	add.s64 	%rd37, %rd3, %rd36;
	ld.global.u32 	%r24, [%rd37];
	add.s32 	%r25, %r28, %r29;
	mul.wide.s32 	%rd38, %r25, 4;
	add.s64 	%rd39, %rd5, %rd38;
	st.global.u32 	[%rd39], %r24;
	add.s32 	%r28, %r28, 1;
	cvt.s64.s32 	%rd46, %r28;
	setp.gt.u64 	%p6, %rd2, %rd46;
	@%p6 bra 	$L__BB0_11;
	bra.uni 	$L__BB0_8;

}


// ===== COMPILED SASS (sm_100) =====

	.target	sm_100

	.elftype	@"ET_EXEC"


//--------------------- .note.nv.tkinfo           --------------------------
	.section	.note.nv.tkinfo,"",@"SHT_NOTE"
	.sectionflags	@"SHF_NOTE_NV_TKINFO"
	.tkinfo
        /*0018*/ 	.word	0x00000002
        /*0030*/ 	.string	""
        /*0030*/ 	.string	"ptxas"
        /*0030*/ 	.string	"Cuda compilation tools, release 13.0, V13.0.88"
        /*0030*/ 	.string	"Build cuda_13.0.r13.0/compiler.36424714_0"
        /*0030*/ 	.string	"-arch sm_100 -m 64 "



//--------------------- .note.nv.cuinfo           --------------------------
	.section	.note.nv.cuinfo,"",@"SHT_NOTE"
	.sectionflags	@"SHF_NOTE_NV_CUINFO"
        /*0018*/ 	.short	0x0002
        /*001a*/ 	.short	0x0064
        /*001c*/ 	.short	0x0082
	.zero		2


//--------------------- .nv.info                  --------------------------
	.section	.nv.info,"",@"SHT_CUDA_INFO"
	.align	4


	//----- nvinfo : EIATTR_REGCOUNT
	.align		4
        /*0000*/ 	.byte	0x04, 0x2f
        /*0002*/ 	.short	(.L_1 - .L_0)
	.align		4
.L_0:
        /*0004*/ 	.word	index@(_Z13gpu_mergesortPiS_mm)
        /*0008*/ 	.word	0x0000001a


	//----- nvinfo : EIATTR_FRAME_SIZE
	.align		4
.L_1:
        /*000c*/ 	.byte	0x04, 0x11
        /*000e*/ 	.short	(.L_3 - .L_2)
	.align		4
.L_2:
        /*0010*/ 	.word	index@(_Z13gpu_mergesortPiS_mm)
        /*0014*/ 	.word	0x00000000


	//----- nvinfo : EIATTR_MIN_STACK_SIZE
	.align		4
.L_3:
        /*0018*/ 	.byte	0x04, 0x12
        /*001a*/ 	.short	(.L_5 - .L_4)
	.align		4
.L_4:
        /*001c*/ 	.word	index@(_Z13gpu_mergesortPiS_mm)
        /*0020*/ 	.word	0x00000000
.L_5:


//--------------------- .nv.compat                --------------------------
	.section	.nv.compat,"",@"SHT_CUDA_COMPAT_INFO"
	.align	4
        /*0000*/ 	.byte	0x02, 0x09, 0x00, 0x00, 0x02, 0x02, 0x01, 0x00, 0x02, 0x05, 0x05, 0x00, 0x03, 0x07, 0x01, 0x01
        /*0010*/ 	.byte	0x02, 0x03, 0x00, 0x00, 0x02, 0x06, 0x01, 0x00, 0x04, 0x0b, 0x08, 0x00, 0x09, 0x00, 0x00, 0x00
        /*0020*/ 	.byte	0x00, 0x00, 0x00, 0x00


//--------------------- .nv.info._Z13gpu_mergesortPiS_mm --------------------------
	.section	.nv.info._Z13gpu_mergesortPiS_mm,"",@"SHT_CUDA_INFO"
	.sectionflags	@""
	.align	4


	//----- nvinfo : EIATTR_CUDA_API_VERSION
	.align		4
        /*0000*/ 	.byte	0x04, 0x37
        /*0002*/ 	.short	(.L_7 - .L_6)
.L_6:
        /*0004*/ 	.word	0x00000082


	//----- nvinfo : EIATTR_KPARAM_INFO
	.align		4
.L_7:
        /*0008*/ 	.byte	0x04, 0x17
        /*000a*/ 	.short	(.L_9 - .L_8)
.L_8:
        /*000c*/ 	.word	0x00000000
        /*0010*/ 	.short	0x0003
        /*0012*/ 	.short	0x0018
        /*0014*/ 	.byte	0x00, 0xf0, 0x21, 0x00


	//----- nvinfo : EIATTR_KPARAM_INFO
	.align		4
.L_9:
        /*0018*/ 	.byte	0x04, 0x17
        /*001a*/ 	.short	(.L_11 - .L_10)
.L_10:
        /*001c*/ 	.word	0x00000000
        /*0020*/ 	.short	0x0002
        /*0022*/ 	.short	0x0010
        /*0024*/ 	.byte	0x00, 0xf0, 0x21, 0x00


	//----- nvinfo : EIATTR_KPARAM_INFO
	.align		4
.L_11:
        /*0028*/ 	.byte	0x04, 0x17
        /*002a*/ 	.short	(.L_13 - .L_12)
.L_12:
        /*002c*/ 	.word	0x00000000
        /*0030*/ 	.short	0x0001
        /*0032*/ 	.short	0x0008
        /*0034*/ 	.byte	0x00, 0xf5, 0x21, 0x00


	//----- nvinfo : EIATTR_KPARAM_INFO
	.align		4
.L_13:
        /*0038*/ 	.byte	0x04, 0x17
        /*003a*/ 	.short	(.L_15 - .L_14)
.L_14:
        /*003c*/ 	.word	0x00000000
        /*0040*/ 	.short	0x0000
        /*0042*/ 	.short	0x0000
        /*0044*/ 	.byte	0x00, 0xf5, 0x21, 0x00


	//----- nvinfo : EIATTR_SPARSE_MMA_MASK
	.align		4
.L_15:
        /*0048*/ 	.byte	0x03, 0x50
        /*004a*/ 	.short	0x0000


	//----- nvinfo : EIATTR_MAXREG_COUNT
	.align		4
        /*004c*/ 	.byte	0x03, 0x1b
        /*004e*/ 	.short	0x00ff


	//----- nvinfo : EIATTR_MERCURY_ISA_VERSION
	.align		4
        /*0050*/ 	.byte	0x03, 0x5f
        /*0052*/ 	.short	0x0101


	//----- nvinfo : EIATTR_VRC_CTA_INIT_COUNT
	.align		4
        /*0054*/ 	.byte	0x02, 0x4a
	.zero		1
	.zero		1


	//----- nvinfo : EIATTR_EXIT_INSTR_OFFSETS
	.align		4
        /*0058*/ 	.byte	0x04, 0x1c
        /*005a*/ 	.short	(.L_17 - .L_16)


	//   ....[0]....
.L_16:
        /*005c*/ 	.word	0x000000b0


	//   ....[1]....
        /*0060*/ 	.word	0x00000520


	//   ....[2]....
        /*0064*/ 	.word	0x000005e0


	//----- nvinfo : EIATTR_CRS_STACK_SIZE
	.align		4
.L_17:
        /*0068*/ 	.byte	0x04, 0x1e
        /*006a*/ 	.short	(.L_19 - .L_18)
.L_18:
        /*006c*/ 	.word	0x00000000


	//----- nvinfo : EIATTR_CBANK_PARAM_SIZE
	.align		4
.L_19:
        /*0070*/ 	.byte	0x03, 0x19
        /*0072*/ 	.short	0x0020


	//----- nvinfo : EIATTR_PARAM_CBANK
	.align		4
        /*0074*/ 	.byte	0x04, 0x0a
        /*0076*/ 	.short	(.L_21 - .L_20)
	.align		4
.L_20:
        /*0078*/ 	.word	index@(.nv.constant0._Z13gpu_mergesortPiS_mm)
        /*007c*/ 	.short	0x0380
        /*007e*/ 	.short	0x0020


	//----- nvinfo : EIATTR_SW_WAR
	.align		4
.L_21:
        /*0080*/ 	.byte	0x04, 0x36
        /*0082*/ 	.short	(.L_23 - .L_22)
.L_22:
        /*0084*/ 	.word	0x00000008
.L_23:


//--------------------- .nv.callgraph             --------------------------
	.section	.nv.callgraph,"",@"SHT_CUDA_CALLGRAPH"
	.align	4
	.sectionentsize	8
	.align		4
        /*0000*/ 	.word	0x00000000
	.align		4
        /*0004*/ 	.word	0xffffffff
	.align		4
        /*0008*/ 	.word	0x00000000
	.align		4
        /*000c*/ 	.word	0xfffffffe
	.align		4
        /*0010*/ 	.word	0x00000000
	.align		4
        /*0014*/ 	.word	0xfffffffd
	.align		4
        /*0018*/ 	.word	0x00000000
	.align		4
        /*001c*/ 	.word	0xfffffffc


//--------------------- .text._Z13gpu_mergesortPiS_mm --------------------------
	.section	.text._Z13gpu_mergesortPiS_mm,"ax",@progbits
	.align	128
        .global         _Z13gpu_mergesortPiS_mm
        .type           _Z13gpu_mergesortPiS_mm,@function
        .size           _Z13gpu_mergesortPiS_mm,(.L_x_7 - _Z13gpu_mergesortPiS_mm)
        .other          _Z13gpu_mergesortPiS_mm,@"STO_CUDA_ENTRY STV_DEFAULT"
_Z13gpu_mergesortPiS_mm:
.text._Z13gpu_mergesortPiS_mm:
[----:B------:R-:W-:Y:S01]  /*0000*/  LDC R1, c[0x0][0x37c] ;  /* 0x0000df00ff017b82 */ /* 0x000fe20000000800 */
[----:B------:R-:W0:Y:S07]  /*0010*/  S2R R0, SR_TID.X ;  /* 0x0000000000007919 */ /* 0x000e2e0000002100 */
[----:B------:R-:W0:Y:S08]  /*0020*/  S2UR UR4, SR_CTAID.X ;  /* 0x00000000000479c3 */ /* 0x000e300000002500 */
[----:B------:R-:W0:Y:S08]  /*0030*/  LDC R5, c[0x0][0x360] ;  /* 0x0000d800ff057b82 */ /* 0x000e300000000800 */
[----:B------:R-:W1:Y:S08]  /*0040*/  LDC.64 R6, c[0x0][0x398] ;  /* 0x0000e600ff067b82 */ /* 0x000e700000000a00 */
[----:B------:R-:W2:Y:S01]  /*0050*/  LDC.64 R8, c[0x0][0x390] ;  /* 0x0000e400ff087b82 */ /* 0x000ea20000000a00 */
[----:B0-----:R-:W-:-:S04]  /*0060*/  IMAD R5, R5, UR4, R0 ;  /* 0x0000000405057c24 */ /* 0x001fc8000f8e0200 */
[----:B-1----:R-:W-:-:S04]  /*0070*/  IMAD.WIDE.U32 R2, R5, R6, RZ ;  /* 0x0000000605027225 */ /* 0x002fc800078e00ff */
[----:B------:R-:W-:Y:S01]  /*0080*/  IMAD R4, R5, R7, R3 ;  /* 0x0000000705047224 */ /* 0x000fe200078e0203 */
[----:B--2---:R-:W-:-:S04]  /*0090*/  ISETP.GE.U32.AND P0, PT, R2, R8, PT ;  /* 0x000000080200720c */ /* 0x004fc80003f06070 */
[----:B------:R-:W-:-:S13]  /*00a0*/  ISETP.GE.U32.AND.EX P0, PT, R4, R9, PT, P0 ;  /* 0x000000090400720c */ /* 0x000fda0003f06100 */
[----:B------:R-:W-:Y:S05]  /*00b0*/  @P0 EXIT ;  /* 0x000000000000094d */ /* 0x000fea0003800000 */
[----:B------:R-:W0:Y:S01]  /*00c0*/  LDCU.128 UR4, c[0x0][0x380] ;  /* 0x00007000ff0477ac */ /* 0x000e220008000c00 */
[----:B------:R-:W-:Y:S01]  /*00d0*/  ISETP.GE.U32.AND P0, PT, R6, 0x2, PT ;  /* 0x000000020600780c */ /* 0x000fe20003f06070 */
[C---:B------:R-:W-:Y:S01]  /*00e0*/  IMAD.SHL.U32 R3, R2.reuse, 0x4, RZ ;  /* 0x0000000402037824 */ /* 0x040fe200078e00ff */
[----:B------:R-:W-:Y:S01]  /*00f0*/  SHF.L.U64.HI R4, R2, 0x2, R4 ;  /* 0x0000000202047819 */ /* 0x000fe20000010204 */
[----:B------:R-:W-:Y:S01]  /*0100*/  IMAD.MOV.U32 R8, RZ, RZ, RZ ;  /* 0x000000ffff087224 */ /* 0x000fe200078e00ff */
[----:B------:R-:W-:Y:S02]  /*0110*/  ISETP.GE.U32.AND.EX P0, PT, R7, RZ, PT, P0 ;  /* 0x000000ff0700720c */ /* 0x000fe40003f06100 */
[--C-:B------:R-:W-:Y:S02]  /*0120*/  SHF.R.U64 R0, R6, 0x1, R7.reuse ;  /* 0x0000000106007819 */ /* 0x100fe40000001207 */
[----:B------:R-:W-:Y:S01]  /*0130*/  SHF.R.U32.HI R5, RZ, 0x1, R7 ;  /* 0x00000001ff057819 */ /* 0x000fe20000011607 */
[----:B------:R-:W-:Y:S01]  /*0140*/  IMAD.MOV.U32 R7, RZ, RZ, RZ ;  /* 0x000000ffff077224 */ /* 0x000fe200078e00ff */
[----:B0-----:R-:W-:-:S02]  /*0150*/  IADD3 R11, P1, PT, R3, UR4, RZ ;  /* 0x00000004030b7c10 */ /* 0x001fc4000ff3e0ff */
[----:B------:R-:W-:Y:S02]  /*0160*/  IADD3 R2, P2, PT, R3, UR6, RZ ;  /* 0x0000000603027c10 */ /* 0x000fe4000ff5e0ff */
[C---:B------:R-:W-:Y:S01]  /*0170*/  IADD3.X R9, PT, PT, R4.reuse, UR5, RZ, P1, !PT ;  /* 0x0000000504097c10 */ /* 0x040fe20008ffe4ff */
[----:B------:R-:W0:Y:S01]  /*0180*/  LDCU.64 UR4, c[0x0][0x358] ;  /* 0x00006b00ff0477ac */ /* 0x000e220008000a00 */
[----:B------:R-:W-:Y:S02]  /*0190*/  IADD3.X R3, PT, PT, R4, UR7, RZ, P2, !PT ;  /* 0x0000000704037c10 */ /* 0x000fe400097fe4ff */
[----:B------:R-:W-:-:S04]  /*01a0*/  LEA R4, P1, R0, R11, 0x2 ;  /* 0x0000000b00047211 */ /* 0x000fc800078210ff */
[----:B------:R-:W-:Y:S01]  /*01b0*/  LEA.HI.X R6, R0, R9, R5, 0x2, P1 ;  /* 0x0000000900067211 */ /* 0x000fe200008f1405 */
[----:B------:R-:W-:Y:S08]  /*01c0*/  @!P0 BRA `(.L_x_0) ;  /* 0x0000000000848947 */ /* 0x000ff00003800000 */
[----:B------:R-:W-:Y:S01]  /*01d0*/  BSSY.RECONVERGENT B0, `(.L_x_0) ;  /* 0x0000020000007945 */ /* 0x000fe20003800200 */
[----:B------:R-:W-:Y:S01]  /*01e0*/  IMAD.MOV.U32 R7, RZ, RZ, RZ ;  /* 0x000000ffff077224 */ /* 0x000fe200078e00ff */
[----:B------:R-:W-:Y:S01]  /*01f0*/  CS2R R20, SRZ ;  /* 0x0000000000147805 */ /* 0x000fe2000001ff00 */
[----:B------:R-:W-:Y:S02]  /*0200*/  IMAD.MOV.U32 R15, RZ, RZ, RZ ;  /* 0x000000ffff0f7224 */ /* 0x000fe400078e00ff */
[----:B------:R-:W-:Y:S02]  /*0210*/  IMAD.MOV.U32 R10, RZ, RZ, RZ ;  /* 0x000000ffff0a7224 */ /* 0x000fe400078e00ff */
[----:B------:R-:W-:-:S07]  /*0220*/  IMAD.MOV.U32 R8, RZ, RZ, RZ ;  /* 0x000000ffff087224 */ /* 0x000fce00078e00ff */
.L_x_1:
[C---:B------:R-:W-:Y:S02]  /*0230*/  LEA R12, P0, R10.reuse, R11, 0x2 ;  /* 0x0000000b0a0c7211 */ /* 0x040fe400078010ff */
[C---:B------:R-:W-:Y:S02]  /*0240*/  LEA R14, P1, R15.reuse, R4, 0x2 ;  /* 0x000000040f0e7211 */ /* 0x040fe400078210ff */
[----:B------:R-:W-:Y:S02]  /*0250*/  LEA.HI.X R13, R10, R9, R20, 0x2, P0 ;  /* 0x000000090a0d7211 */ /* 0x000fe400000f1414 */
[----:B------:R-:W-:-:S03]  /*0260*/  LEA.HI.X R15, R15, R6, R21, 0x2, P1 ;  /* 0x000000060f0f7211 */ /* 0x000fc600008f1415 */
[----:B0-----:R-:W2:Y:S04]  /*0270*/  LDG.E R23, desc[UR4][R12.64] ;  /* 0x000000040c177981 */ /* 0x001ea8000c1e1900 */
[----:B------:R-:W2:Y:S02]  /*0280*/  LDG.E R14, desc[UR4][R14.64] ;  /* 0x000000040e0e7981 */ /* 0x000ea4000c1e1900 */
[----:B--2---:R-:W-:-:S13]  /*0290*/  ISETP.GE.AND P1, PT, R23, R14, PT ;  /* 0x0000000e1700720c */ /* 0x004fda0003f26270 */
[C---:B------:R-:W-:Y:S02]  /*02a0*/  @!P1 IMAD.IADD R17, R8.reuse, 0x1, R7 ;  /* 0x0000000108119824 */ /* 0x040fe400078e0207 */
[----:B------:R-:W-:Y:S02]  /*02b0*/  @!P1 VIADD R8, R8, 0x1 ;  /* 0x0000000108089836 */ /* 0x000fe40000000000 */
[----:B------:R-:W-:-:S03]  /*02c0*/  @!P1 IMAD.WIDE R16, R17, 0x4, R2 ;  /* 0x0000000411109825 */ /* 0x000fc600078e0202 */
[----:B------:R-:W-:Y:S01]  /*02d0*/  SHF.R.S32.HI R20, RZ, 0x1f, R8 ;  /* 0x0000001fff147819 */ /* 0x000fe20000011408 */
[----:B------:R-:W-:Y:S01]  /*02e0*/  @P1 IMAD.IADD R19, R8, 0x1, R7 ;  /* 0x0000000108131824 */ /* 0x000fe200078e0207 */
[----:B------:R1:W-:Y:S01]  /*02f0*/  @!P1 STG.E desc[UR4][R16.64], R23 ;  /* 0x0000001710009986 */ /* 0x0003e2000c101904 */
[----:B------:R-:W-:Y:S02]  /*0300*/  @P1 VIADD R7, R7, 0x1 ;  /* 0x0000000107071836 */ /* 0x000fe40000000000 */
[----:B------:R-:W-:-:S03]  /*0310*/  @P1 IMAD.WIDE R18, R19, 0x4, R2 ;  /* 0x0000000413121825 */ /* 0x000fc600078e0202 */
[----:B------:R-:W-:Y:S01]  /*0320*/  ISETP.GT.U32.AND P0, PT, R8, R7, PT ;  /* 0x000000070800720c */ /* 0x000fe20003f04070 */
[--C-:B------:R-:W-:Y:S01]  /*0330*/  IMAD.MOV.U32 R15, RZ, RZ, R7.reuse ;  /* 0x000000ffff0f7224 */ /* 0x100fe200078e0007 */
[----:B------:R-:W-:Y:S01]  /*0340*/  SHF.R.S32.HI R21, RZ, 0x1f, R7 ;  /* 0x0000001fff157819 */ /* 0x000fe20000011407 */
[----:B------:R1:W-:Y:S03]  /*0350*/  @P1 STG.E desc[UR4][R18.64], R14 ;  /* 0x0000000e12001986 */ /* 0x0003e6000c101904 */
[----:B------:R-:W-:-:S04]  /*0360*/  ISETP.GT.U32.AND.EX P0, PT, R20, R21, PT, P0 ;  /* 0x000000151400720c */ /* 0x000fc80003f04100 */
[----:B------:R-:W-:Y:S02]  /*0370*/  SEL R13, R8, R7, P0 ;  /* 0x00000007080d7207 */ /* 0x000fe40000000000 */
[----:B------:R-:W-:Y:S02]  /*0380*/  SEL R10, R20, R21, P0 ;  /* 0x00000015140a7207 */ /* 0x000fe40000000000 */
[----:B------:R-:W-:-:S04]  /*0390*/  ISETP.GE.U32.AND P0, PT, R13, R0, PT ;  /* 0x000000000d00720c */ /* 0x000fc80003f06070 */
[----:B------:R-:W-:Y:S01]  /*03a0*/  ISETP.GE.U32.AND.EX P0, PT, R10, R5, PT, P0 ;  /* 0x000000050a00720c */ /* 0x000fe20003f06100 */
[----:B------:R-:W-:-:S12]  /*03b0*/  IMAD.MOV.U32 R10, RZ, RZ, R8 ;  /* 0x000000ffff0a7224 */ /* 0x000fd800078e0008 */
[----:B-1----:R-:W-:Y:S05]  /*03c0*/  @!P0 BRA `(.L_x_1) ;  /* 0xfffffffc00988947 */ /* 0x002fea000383ffff */
[----:B------:R-:W-:Y:S05]  /*03d0*/  BSYNC.RECONVERGENT B0 ;  /* 0x0000000000007941 */ /* 0x000fea0003800200 */
.L_x_0:
[----:B------:R-:W-:Y:S01]  /*03e0*/  ISETP.GT.U32.AND P0, PT, R0, R8, PT ;  /* 0x000000080000720c */ /* 0x000fe20003f04070 */
[----:B------:R-:W-:Y:S01]  /*03f0*/  BSSY.RECONVERGENT B0, `(.L_x_2) ;  /* 0x000000f000007945 */ /* 0x000fe20003800200 */
[----:B------:R-:W-:-:S04]  /*0400*/  SHF.R.S32.HI R10, RZ, 0x1f, R8 ;  /* 0x0000001fff0a7819 */ /* 0x000fc80000011408 */
[----:B------:R-:W-:-:S13]  /*0410*/  ISETP.GT.U32.AND.EX P0, PT, R5, R10, PT, P0 ;  /* 0x0000000a0500720c */ /* 0x000fda0003f04100 */
[----:B------:R-:W-:Y:S05]  /*0420*/  @!P0 BRA `(.L_x_3) ;  /* 0x00000000002c8947 */ /* 0x000fea0003800000 */
.L_x_4:
[----:B------:R-:W-:-:S04]  /*0430*/  LEA R14, P0, R8, R11, 0x2 ;  /* 0x0000000b080e7211 */ /* 0x000fc800078010ff */
[----:B-1----:R-:W-:-:S06]  /*0440*/  LEA.HI.X R15, R8, R9, R10, 0x2, P0 ;  /* 0x00000009080f7211 */ /* 0x002fcc00000f140a */
[----:B0-----:R-:W2:Y:S01]  /*0450*/  LDG.E R15, desc[UR4][R14.64] ;  /* 0x000000040e0f7981 */ /* 0x001ea2000c1e1900 */
[----:B------:R-:W-:Y:S02]  /*0460*/  IMAD.IADD R13, R7, 0x1, R8 ;  /* 0x00000001070d7824 */ /* 0x000fe400078e0208 */
[----:B------:R-:W-:Y:S02]  /*0470*/  VIADD R8, R8, 0x1 ;  /* 0x0000000108087836 */ /* 0x000fe40000000000 */
[----:B------:R-:W-:-:S03]  /*0480*/  IMAD.WIDE R12, R13, 0x4, R2 ;  /* 0x000000040d0c7825 */ /* 0x000fc600078e0202 */
[----:B------:R-:W-:Y:S02]  /*0490*/  ISETP.GT.U32.AND P0, PT, R0, R8, PT ;  /* 0x000000080000720c */ /* 0x000fe40003f04070 */
[----:B------:R-:W-:-:S04]  /*04a0*/  SHF.R.S32.HI R10, RZ, 0x1f, R8 ;  /* 0x0000001fff0a7819 */ /* 0x000fc80000011408 */
[----:B------:R-:W-:Y:S01]  /*04b0*/  ISETP.GT.U32.AND.EX P0, PT, R5, R10, PT, P0 ;  /* 0x0000000a0500720c */ /* 0x000fe20003f04100 */
[----:B--2---:R1:W-:-:S12]  /*04c0*/  STG.E desc[UR4][R12.64], R15 ;  /* 0x0000000f0c007986 */ /* 0x0043d8000c101904 */
[----:B------:R-:W-:Y:S05]  /*04d0*/  @P0 BRA `(.L_x_4) ;  /* 0xfffffffc00d40947 */ /* 0x000fea000383ffff */
.L_x_3:
[----:B0-----:R-:W-:Y:S05]  /*04e0*/  BSYNC.RECONVERGENT B0 ;  /* 0x0000000000007941 */ /* 0x001fea0003800200 */
.L_x_2:
[----:B------:R-:W-:Y:S02]  /*04f0*/  ISETP.GT.U32.AND P0, PT, R0, R7, PT ;  /* 0x000000070000720c */ /* 0x000fe40003f04070 */
[----:B------:R-:W-:-:S04]  /*0500*/  SHF.R.S32.HI R14, RZ, 0x1f, R7 ;  /* 0x0000001fff0e7819 */ /* 0x000fc80000011407 */
[----:B------:R-:W-:-:S13]  /*0510*/  ISETP.GT.U32.AND.EX P0, PT, R5, R14, PT, P0 ;  /* 0x0000000e0500720c */ /* 0x000fda0003f04100 */
[----:B------:R-:W-:Y:S05]  /*0520*/  @!P0 EXIT ;  /* 0x000000000000894d */ /* 0x000fea0003800000 */
.L_x_5:
[----:B-1----:R-:W-:-:S04]  /*0530*/  LEA R12, P0, R7, R4, 0x2 ;  /* 0x00000004070c7211 */ /* 0x002fc800078010ff */
[----:B0-----:R-:W-:-:S06]  /*0540*/  LEA.HI.X R13, R7, R6, R14, 0x2, P0 ;  /* 0x00000006070d7211 */ /* 0x001fcc00000f140e */
[----:B------:R-:W2:Y:S01]  /*0550*/  LDG.E R13, desc[UR4][R12.64] ;  /* 0x000000040c0d7981 */ /* 0x000ea2000c1e1900 */
[C---:B------:R-:W-:Y:S02]  /*0560*/  IMAD.IADD R11, R7.reuse, 0x1, R8 ;  /* 0x00000001070b7824 */ /* 0x040fe400078e0208 */
[----:B------:R-:W-:Y:S02]  /*0570*/  VIADD R7, R7, 0x1 ;  /* 0x0000000107077836 */ /* 0x000fe40000000000 */
[----:B------:R-:W-:-:S03]  /*0580*/  IMAD.WIDE R10, R11, 0x4, R2 ;  /* 0x000000040b0a7825 */ /* 0x000fc600078e0202 */
[----:B------:R-:W-:Y:S02]  /*0590*/  ISETP.GT.U32.AND P0, PT, R0, R7, PT ;  /* 0x000000070000720c */ /* 0x000fe40003f04070 */
[----:B------:R-:W-:-:S04]  /*05a0*/  SHF.R.S32.HI R14, RZ, 0x1f, R7 ;  /* 0x0000001fff0e7819 */ /* 0x000fc80000011407 */
[----:B------:R-:W-:Y:S01]  /*05b0*/  ISETP.GT.U32.AND.EX P0, PT, R5, R14, PT, P0 ;  /* 0x0000000e0500720c */ /* 0x000fe20003f04100 */
[----:B--2---:R0:W-:-:S12]  /*05c0*/  STG.E desc[UR4][R10.64], R13 ;  /* 0x0000000d0a007986 */ /* 0x0041d8000c101904 */
[----:B------:R-:W-:Y:S05]  /*05d0*/  @P0 BRA `(.L_x_5) ;  /* 0xfffffffc00d40947 */ /* 0x000fea000383ffff */
[----:B------:R-:W-:Y:S05]  /*05e0*/  EXIT ;  /* 0x000000000000794d */ /* 0x000fea0003800000 */
.L_x_6:
[----:B------:R-:W-:-:S00]  /*05f0*/  BRA `(.L_x_6) ;  /* 0xfffffffc00fc7947 */ /* 0x000fc0000383ffff */
[----:B------:R-:W-:-:S00]  /*0600*/  NOP ;  /* 0x0000000000007918 */ /* 0x000fc00000000000 */
[----:B------:R-:W-:-:S00]  /*0610*/  NOP ;  /* 0x0000000000007918 */ /* 0x000fc00000000000 */
[----:B------:R-:W-:-:S00]  /*0620*/  NOP ;  /* 0x0000000000007918 */ /* 0x000fc00000000000 */
[----:B------:R-:W-:-:S00]  /*0630*/  NOP ;  /* 0x0000000000007918 */ /* 0x000fc00000000000 */
[----:B------:R-:W-:-:S00]  /*0640*/  NOP ;  /* 0x0000000000007918 */ /* 0x000fc00000000000 */
[----:B------:R-:W-:-:S00]  /*0650*/  NOP ;  /* 0x0000000000007918 */ /* 0x000fc00000000000 */
[----:B------:R-:W-:-:S00]  /*0660*/  NOP ;  /* 0x0000000000007918 */ /* 0x000fc00000000000 */
[----:B------:R-:W-:-:S00]  /*0670*/  NOP ;  /* 0x0000000000007918 */ /* 0x000fc00000000000 */
.L_x_7:


//--------------------- .nv.shared.reserved.0     --------------------------
	.section	.nv.shared.reserved.0,"aw",@nobits
	.weak		__nv_reservedSMEM_offset_0_alias
	.size		__nv_reservedSMEM_offset_0_alias, 0, 64
	.other		__nv_reservedSMEM_offset_0_alias,@"STO_CUDA_RESERVED_SHARED STV_DEFAULT"
__nv_reservedSMEM_offset_0_alias:
	.zero		0
	.zero		64


//--------------------- .nv.constant0._Z13gpu_mergesortPiS_mm --------------------------
	.section	.nv.constant0._Z13gpu_mergesortPiS_mm,"a",@progbits
	.sectionflags	@""
	.align	4
.nv.constant0._Z13gpu_mergesortPiS_mm:
	.zero		928


//--------------------- SYMBOLS --------------------------

	.type		.nv.reservedSmem.offset0,@object
	.size		.nv.reservedSmem.offset0,0x4
